//
// Generated by NVIDIA NVVM Compiler
//
// Compiler Build ID: CL-36424714
// Cuda compilation tools, release 13.0, V13.0.88
// Based on NVVM 20.0.0
//

.version 9.0
.target sm_100
.address_size 64

	// .globl	_Z15spmv_csr_kernelPKfPKiS2_S0_Pfi

.visible .entry _Z15spmv_csr_kernelPKfPKiS2_S0_Pfi(
	.param .u64 .ptr .align 1 _Z15spmv_csr_kernelPKfPKiS2_S0_Pfi_param_0,
	.param .u64 .ptr .align 1 _Z15spmv_csr_kernelPKfPKiS2_S0_Pfi_param_1,
	.param .u64 .ptr .align 1 _Z15spmv_csr_kernelPKfPKiS2_S0_Pfi_param_2,
	.param .u64 .ptr .align 1 _Z15spmv_csr_kernelPKfPKiS2_S0_Pfi_param_3,
	.param .u64 .ptr .align 1 _Z15spmv_csr_kernelPKfPKiS2_S0_Pfi_param_4,
	.param .u32 _Z15spmv_csr_kernelPKfPKiS2_S0_Pfi_param_5
)
{
	.reg .pred 	%p<11>;
	.reg .b32 	%r<65>;
	.reg .b32 	%f<112>;
	.reg .b64 	%rd<87>;

	ld.param.u64 	%rd8, [_Z15spmv_csr_kernelPKfPKiS2_S0_Pfi_param_0];
	ld.param.u64 	%rd9, [_Z15spmv_csr_kernelPKfPKiS2_S0_Pfi_param_1];
	ld.param.u64 	%rd6, [_Z15spmv_csr_kernelPKfPKiS2_S0_Pfi_param_2];
	ld.param.u64 	%rd10, [_Z15spmv_csr_kernelPKfPKiS2_S0_Pfi_param_3];
	ld.param.u64 	%rd7, [_Z15spmv_csr_kernelPKfPKiS2_S0_Pfi_param_4];
	ld.param.u32 	%r23, [_Z15spmv_csr_kernelPKfPKiS2_S0_Pfi_param_5];
	cvta.to.global.u64 	%rd1, %rd10;
	cvta.to.global.u64 	%rd2, %rd9;
	cvta.to.global.u64 	%rd3, %rd8;
	mov.u32 	%r24, %ctaid.x;
	mov.u32 	%r25, %ntid.x;
	mov.u32 	%r26, %tid.x;
	mad.lo.s32 	%r1, %r24, %r25, %r26;
	setp.ge.s32 	%p1, %r1, %r23;
	@%p1 bra 	$L__BB0_15;
	cvta.to.global.u64 	%rd11, %rd6;
	mul.wide.s32 	%rd12, %r1, 4;
	add.s64 	%rd13, %rd11, %rd12;
	ld.global.u32 	%r60, [%rd13];
	ld.global.u32 	%r3, [%rd13+4];
	setp.ge.s32 	%p2, %r60, %r3;
	mov.f32 	%f111, 0f00000000;
	@%p2 bra 	$L__BB0_14;
	sub.s32 	%r4, %r3, %r60;
	and.b32  	%r5, %r4, 15;
	sub.s32 	%r27, %r60, %r3;
	setp.gt.u32 	%p3, %r27, -16;
	mov.f32 	%f111, 0f00000000;
	@%p3 bra 	$L__BB0_5;
	and.b32  	%r28, %r4, -16;
	neg.s32 	%r58, %r28;
	add.s64 	%rd4, %rd3, 32;
	add.s64 	%rd5, %rd2, 32;
	mov.f32 	%f111, 0f00000000;
$L__BB0_4:
	.pragma "nounroll";
	mul.wide.s32 	%rd14, %r60, 4;
	add.s64 	%rd15, %rd4, %rd14;
	add.s64 	%rd16, %rd5, %rd14;
	ld.global.f32 	%f18, [%rd15+-32];
	ld.global.u32 	%r29, [%rd16+-32];
	mul.wide.s32 	%rd17, %r29, 4;
	add.s64 	%rd18, %rd1, %rd17;
	ld.global.f32 	%f19, [%rd18];
	fma.rn.f32 	%f20, %f18, %f19, %f111;
	ld.global.f32 	%f21, [%rd15+-28];
	ld.global.u32 	%r30, [%rd16+-28];
	mul.wide.s32 	%rd19, %r30, 4;
	add.s64 	%rd20, %rd1, %rd19;
	ld.global.f32 	%f22, [%rd20];
	fma.rn.f32 	%f23, %f21, %f22, %f20;
	ld.global.f32 	%f24, [%rd15+-24];
	ld.global.u32 	%r31, [%rd16+-24];
	mul.wide.s32 	%rd21, %r31, 4;
	add.s64 	%rd22, %rd1, %rd21;
	ld.global.f32 	%f25, [%rd22];
	fma.rn.f32 	%f26, %f24, %f25, %f23;
	ld.global.f32 	%f27, [%rd15+-20];
	ld.global.u32 	%r32, [%rd16+-20];
	mul.wide.s32 	%rd23, %r32, 4;
	add.s64 	%rd24, %rd1, %rd23;
	ld.global.f32 	%f28, [%rd24];
	fma.rn.f32 	%f29, %f27, %f28, %f26;
	ld.global.f32 	%f30, [%rd15+-16];
	ld.global.u32 	%r33, [%rd16+-16];
	mul.wide.s32 	%rd25, %r33, 4;
	add.s64 	%rd26, %rd1, %rd25;
	ld.global.f32 	%f31, [%rd26];
	fma.rn.f32 	%f32, %f30, %f31, %f29;
	ld.global.f32 	%f33, [%rd15+-12];
	ld.global.u32 	%r34, [%rd16+-12];
	mul.wide.s32 	%rd27, %r34, 4;
	add.s64 	%rd28, %rd1, %rd27;
	ld.global.f32 	%f34, [%rd28];
	fma.rn.f32 	%f35, %f33, %f34, %f32;
	ld.global.f32 	%f36, [%rd15+-8];
	ld.global.u32 	%r35, [%rd16+-8];
	mul.wide.s32 	%rd29, %r35, 4;
	add.s64 	%rd30, %rd1, %rd29;
	ld.global.f32 	%f37, [%rd30];
	fma.rn.f32 	%f38, %f36, %f37, %f35;
	ld.global.f32 	%f39, [%rd15+-4];
	ld.global.u32 	%r36, [%rd16+-4];
	mul.wide.s32 	%rd31, %r36, 4;
	add.s64 	%rd32, %rd1, %rd31;
	ld.global.f32 	%f40, [%rd32];
	fma.rn.f32 	%f41, %f39, %f40, %f38;
	ld.global.f32 	%f42, [%rd15];
	ld.global.u32 	%r37, [%rd16];
	mul.wide.s32 	%rd33, %r37, 4;
	add.s64 	%rd34, %rd1, %rd33;
	ld.global.f32 	%f43, [%rd34];
	fma.rn.f32 	%f44, %f42, %f43, %f41;
	ld.global.f32 	%f45, [%rd15+4];
	ld.global.u32 	%r38, [%rd16+4];
	mul.wide.s32 	%rd35, %r38, 4;
	add.s64 	%rd36, %rd1, %rd35;
	ld.global.f32 	%f46, [%rd36];
	fma.rn.f32 	%f47, %f45, %f46, %f44;
	ld.global.f32 	%f48, [%rd15+8];
	ld.global.u32 	%r39, [%rd16+8];
	mul.wide.s32 	%rd37, %r39, 4;
	add.s64 	%rd38, %rd1, %rd37;
	ld.global.f32 	%f49, [%rd38];
	fma.rn.f32 	%f50, %f48, %f49, %f47;
	ld.global.f32 	%f51, [%rd15+12];
	ld.global.u32 	%r40, [%rd16+12];
	mul.wide.s32 	%rd39, %r40, 4;
	add.s64 	%rd40, %rd1, %rd39;
	ld.global.f32 	%f52, [%rd40];
	fma.rn.f32 	%f53, %f51, %f52, %f50;
	ld.global.f32 	%f54, [%rd15+16];
	ld.global.u32 	%r41, [%rd16+16];
	mul.wide.s32 	%rd41, %r41, 4;
	add.s64 	%rd42, %rd1, %rd41;
	ld.global.f32 	%f55, [%rd42];
	fma.rn.f32 	%f56, %f54, %f55, %f53;
	ld.global.f32 	%f57, [%rd15+20];
	ld.global.u32 	%r42, [%rd16+20];
	mul.wide.s32 	%rd43, %r42, 4;
	add.s64 	%rd44, %rd1, %rd43;
	ld.global.f32 	%f58, [%rd44];
	fma.rn.f32 	%f59, %f57, %f58, %f56;
	ld.global.f32 	%f60, [%rd15+24];
	ld.global.u32 	%r43, [%rd16+24];
	mul.wide.s32 	%rd45, %r43, 4;
	add.s64 	%rd46, %rd1, %rd45;
	ld.global.f32 	%f61, [%rd46];
	fma.rn.f32 	%f62, %f60, %f61, %f59;
	ld.global.f32 	%f63, [%rd15+28];
	ld.global.u32 	%r44, [%rd16+28];
	mul.wide.s32 	%rd47, %r44, 4;
	add.s64 	%rd48, %rd1, %rd47;
	ld.global.f32 	%f64, [%rd48];
	fma.rn.f32 	%f111, %f63, %f64, %f62;
	add.s32 	%r60, %r60, 16;
	add.s32 	%r58, %r58, 16;
	setp.ne.s32 	%p4, %r58, 0;
	@%p4 bra 	$L__BB0_4;
$L__BB0_5:
	setp.eq.s32 	%p5, %r5, 0;
	@%p5 bra 	$L__BB0_14;
	and.b32  	%r12, %r4, 7;
	setp.lt.u32 	%p6, %r5, 8;
	@%p6 bra 	$L__BB0_8;
	mul.wide.s32 	%rd49, %r60, 4;
	add.s64 	%rd50, %rd3, %rd49;
	ld.global.f32 	%f66, [%rd50];
	add.s64 	%rd51, %rd2, %rd49;
	ld.global.u32 	%r45, [%rd51];
	mul.wide.s32 	%rd52, %r45, 4;
	add.s64 	%rd53, %rd1, %rd52;
	ld.global.f32 	%f67, [%rd53];
	fma.rn.f32 	%f68, %f66, %f67, %f111;
	ld.global.f32 	%f69, [%rd50+4];
	ld.global.u32 	%r46, [%rd51+4];
	mul.wide.s32 	%rd54, %r46, 4;
	add.s64 	%rd55, %rd1, %rd54;
	ld.global.f32 	%f70, [%rd55];
	fma.rn.f32 	%f71, %f69, %f70, %f68;
	ld.global.f32 	%f72, [%rd50+8];
	ld.global.u32 	%r47, [%rd51+8];
	mul.wide.s32 	%rd56, %r47, 4;
	add.s64 	%rd57, %rd1, %rd56;
	ld.global.f32 	%f73, [%rd57];
	fma.rn.f32 	%f74, %f72, %f73, %f71;
	ld.global.f32 	%f75, [%rd50+12];
	ld.global.u32 	%r48, [%rd51+12];
	mul.wide.s32 	%rd58, %r48, 4;
	add.s64 	%rd59, %rd1, %rd58;
	ld.global.f32 	%f76, [%rd59];
	fma.rn.f32 	%f77, %f75, %f76, %f74;
	ld.global.f32 	%f78, [%rd50+16];
	ld.global.u32 	%r49, [%rd51+16];
	mul.wide.s32 	%rd60, %r49, 4;
	add.s64 	%rd61, %rd1, %rd60;
	ld.global.f32 	%f79, [%rd61];
	fma.rn.f32 	%f80, %f78, %f79, %f77;
	ld.global.f32 	%f81, [%rd50+20];
	ld.global.u32 	%r50, [%rd51+20];
	mul.wide.s32 	%rd62, %r50, 4;
	add.s64 	%rd63, %rd1, %rd62;
	ld.global.f32 	%f82, [%rd63];
	fma.rn.f32 	%f83, %f81, %f82, %f80;
	ld.global.f32 	%f84, [%rd50+24];
	ld.global.u32 	%r51, [%rd51+24];
	mul.wide.s32 	%rd64, %r51, 4;
	add.s64 	%rd65, %rd1, %rd64;
	ld.global.f32 	%f85, [%rd65];
	fma.rn.f32 	%f86, %f84, %f85, %f83;
	ld.global.f32 	%f87, [%rd50+28];
	ld.global.u32 	%r52, [%rd51+28];
	mul.wide.s32 	%rd66, %r52, 4;
	add.s64 	%rd67, %rd1, %rd66;
	ld.global.f32 	%f88, [%rd67];
	fma.rn.f32 	%f111, %f87, %f88, %f86;
	add.s32 	%r60, %r60, 8;
$L__BB0_8:
	setp.eq.s32 	%p7, %r12, 0;
	@%p7 bra 	$L__BB0_14;
	and.b32  	%r15, %r4, 3;
	setp.lt.u32 	%p8, %r12, 4;
	@%p8 bra 	$L__BB0_11;
	mul.wide.s32 	%rd68, %r60, 4;
	add.s64 	%rd69, %rd3, %rd68;
	ld.global.f32 	%f90, [%rd69];
	add.s64 	%rd70, %rd2, %rd68;
	ld.global.u32 	%r53, [%rd70];
	mul.wide.s32 	%rd71, %r53, 4;
	add.s64 	%rd72, %rd1, %rd71;
	ld.global.f32 	%f91, [%rd72];
	fma.rn.f32 	%f92, %f90, %f91, %f111;
	ld.global.f32 	%f93, [%rd69+4];
	ld.global.u32 	%r54, [%rd70+4];
	mul.wide.s32 	%rd73, %r54, 4;
	add.s64 	%rd74, %rd1, %rd73;
	ld.global.f32 	%f94, [%rd74];
	fma.rn.f32 	%f95, %f93, %f94, %f92;
	ld.global.f32 	%f96, [%rd69+8];
	ld.global.u32 	%r55, [%rd70+8];
	mul.wide.s32 	%rd75, %r55, 4;
	add.s64 	%rd76, %rd1, %rd75;
	ld.global.f32 	%f97, [%rd76];
	fma.rn.f32 	%f98, %f96, %f97, %f95;
	ld.global.f32 	%f99, [%rd69+12];
	ld.global.u32 	%r56, [%rd70+12];
	mul.wide.s32 	%rd77, %r56, 4;
	add.s64 	%rd78, %rd1, %rd77;
	ld.global.f32 	%f100, [%rd78];
	fma.rn.f32 	%f111, %f99, %f100, %f98;
	add.s32 	%r60, %r60, 4;
$L__BB0_11:
	setp.eq.s32 	%p9, %r15, 0;
	@%p9 bra 	$L__BB0_14;
	neg.s32 	%r63, %r15;
$L__BB0_13:
	.pragma "nounroll";
	mul.wide.s32 	%rd79, %r60, 4;
	add.s64 	%rd80, %rd2, %rd79;
	add.s64 	%rd81, %rd3, %rd79;
	ld.global.f32 	%f101, [%rd81];
	ld.global.u32 	%r57, [%rd80];
	mul.wide.s32 	%rd82, %r57, 4;
	add.s64 	%rd83, %rd1, %rd82;
	ld.global.f32 	%f102, [%rd83];
	fma.rn.f32 	%f111, %f101, %f102, %f111;
	add.s32 	%r60, %r60, 1;
	add.s32 	%r63, %r63, 1;
	setp.ne.s32 	%p10, %r63, 0;
	@%p10 bra 	$L__BB0_13;
$L__BB0_14:
	cvta.to.global.u64 	%rd84, %rd7;
	add.s64 	%rd86, %rd84, %rd12;
	st.global.f32 	[%rd86], %f111;
$L__BB0_15:
	ret;

}


// ===== COMPILED SASS (sm_100) =====

	.target	sm_100

	.elftype	@"ET_EXEC"


//--------------------- .note.nv.tkinfo           --------------------------
	.section	.note.nv.tkinfo,"",@"SHT_NOTE"
	.sectionflags	@"SHF_NOTE_NV_TKINFO"
	.tkinfo
        /*0018*/ 	.word	0x00000002
        /*0030*/ 	.string	""
        /*0030*/ 	.string	"ptxas"
        /*0030*/ 	.string	"Cuda compilation tools, release 13.0, V13.0.88"
        /*0030*/ 	.string	"Build cuda_13.0.r13.0/compiler.36424714_0"
        /*0030*/ 	.string	"-arch sm_100 -m 64 "



//--------------------- .note.nv.cuinfo           --------------------------
	.section	.note.nv.cuinfo,"",@"SHT_NOTE"
	.sectionflags	@"SHF_NOTE_NV_CUINFO"
        /*0018*/ 	.short	0x0002
        /*001a*/ 	.short	0x0064
        /*001c*/ 	.short	0x0082
	.zero		2


//--------------------- .nv.info                  --------------------------
	.section	.nv.info,"",@"SHT_CUDA_INFO"
	.align	4


	//----- nvinfo : EIATTR_REGCOUNT
	.align		4
        /*0000*/ 	.byte	0x04, 0x2f
        /*0002*/ 	.short	(.L_1 - .L_0)
	.align		4
.L_0:
        /*0004*/ 	.word	index@(_Z15spmv_csr_kernelPKfPKiS2_S0_Pfi)
        /*0008*/ 	.word	0x00000020


	//----- nvinfo : EIATTR_FRAME_SIZE
	.align		4
.L_1:
        /*000c*/ 	.byte	0x04, 0x11
        /*000e*/ 	.short	(.L_3 - .L_2)
	.align		4
.L_2:
        /*0010*/ 	.word	index@(_Z15spmv_csr_kernelPKfPKiS2_S0_Pfi)
        /*0014*/ 	.word	0x00000000


	//----- nvinfo : EIATTR_MIN_STACK_SIZE
	.align		4
.L_3:
        /*0018*/ 	.byte	0x04, 0x12
        /*001a*/ 	.short	(.L_5 - .L_4)
	.align		4
.L_4:
        /*001c*/ 	.word	index@(_Z15spmv_csr_kernelPKfPKiS2_S0_Pfi)
        /*0020*/ 	.word	0x00000000
.L_5:


//--------------------- .nv.compat                --------------------------
	.section	.nv.compat,"",@"SHT_CUDA_COMPAT_INFO"
	.align	4
        /*0000*/ 	.byte	0x02, 0x09, 0x00, 0x00, 0x02, 0x02, 0x01, 0x00, 0x02, 0x05, 0x05, 0x00, 0x03, 0x07, 0x01, 0x01
        /*0010*/ 	.byte	0x02, 0x03, 0x00, 0x00, 0x02, 0x06, 0x01, 0x00, 0x04, 0x0b, 0x08, 0x00, 0x09, 0x00, 0x00, 0x00
        /*0020*/ 	.byte	0x00, 0x00, 0x00, 0x00


//--------------------- .nv.info._Z15spmv_csr_kernelPKfPKiS2_S0_Pfi --------------------------
	.section	.nv.info._Z15spmv_csr_kernelPKfPKiS2_S0_Pfi,"",@"SHT_CUDA_INFO"
	.sectionflags	@""
	.align	4


	//----- nvinfo : EIATTR_CUDA_API_VERSION
	.align		4
        /*0000*/ 	.byte	0x04, 0x37
        /*0002*/ 	.short	(.L_7 - .L_6)
.L_6:
        /*0004*/ 	.word	0x00000082


	//----- nvinfo : EIATTR_KPARAM_INFO
	.align		4
.L_7:
        /*0008*/ 	.byte	0x04, 0x17
        /*000a*/ 	.short	(.L_9 - .L_8)
.L_8:
        /*000c*/ 	.word	0x00000000
        /*0010*/ 	.short	0x0005
        /*0012*/ 	.short	0x0028
        /*0014*/ 	.byte	0x00, 0xf0, 0x11, 0x00


	//----- nvinfo : EIATTR_KPARAM_INFO
	.align		4
.L_9:
        /*0018*/ 	.byte	0x04, 0x17
        /*001a*/ 	.short	(.L_11 - .L_10)
.L_10:
        /*001c*/ 	.word	0x00000000
        /*0020*/ 	.short	0x0004
        /*0022*/ 	.short	0x0020
        /*0024*/ 	.byte	0x00, 0xf5, 0x21, 0x00


	//----- nvinfo : EIATTR_KPARAM_INFO
	.align		4
.L_11:
        /*0028*/ 	.byte	0x04, 0x17
        /*002a*/ 	.short	(.L_13 - .L_12)
.L_12:
        /*002c*/ 	.word	0x00000000
        /*0030*/ 	.short	0x0003
        /*0032*/ 	.short	0x0018
        /*0034*/ 	.byte	0x00, 0xf5, 0x21, 0x00


	//----- nvinfo : EIATTR_KPARAM_INFO
	.align		4
.L_13:
        /*0038*/ 	.byte	0x04, 0x17
        /*003a*/ 	.short	(.L_15 - .L_14)
.L_14:
        /*003c*/ 	.word	0x00000000
        /*0040*/ 	.short	0x0002
        /*0042*/ 	.short	0x0010
        /*0044*/ 	.byte	0x00, 0xf5, 0x21, 0x00


	//----- nvinfo : EIATTR_KPARAM_INFO
	.align		4
.L_15:
        /*0048*/ 	.byte	0x04, 0x17
        /*004a*/ 	.short	(.L_17 - .L_16)
.L_16:
        /*004c*/ 	.word	0x00000000
        /*0050*/ 	.short	0x0001
        /*0052*/ 	.short	0x0008
        /*0054*/ 	.byte	0x00, 0xf5, 0x21, 0x00


	//----- nvinfo : EIATTR_KPARAM_INFO
	.align		4
.L_17:
        /*0058*/ 	.byte	0x04, 0x17
        /*005a*/ 	.short	(.L_19 - .L_18)
.L_18:
        /*005c*/ 	.word	0x00000000
        /*0060*/ 	.short	0x0000
        /*0062*/ 	.short	0x0000
        /*0064*/ 	.byte	0x00, 0xf5, 0x21, 0x00


	//----- nvinfo : EIATTR_SPARSE_MMA_MASK
	.align		4
.L_19:
        /*0068*/ 	.byte	0x03, 0x50
        /*006a*/ 	.short	0x0000


	//----- nvinfo : EIATTR_MAXREG_COUNT
	.align		4
        /*006c*/ 	.byte	0x03, 0x1b
        /*006e*/ 	.short	0x00ff


	//----- nvinfo : EIATTR_MERCURY_ISA_VERSION
	.align		4
        /*0070*/ 	.byte	0x03, 0x5f
        /*0072*/ 	.short	0x0101


	//----- nvinfo : EIATTR_VRC_CTA_INIT_COUNT
	.align		4
        /*0074*/ 	.byte	0x02, 0x4a
	.zero		1
	.zero		1


	//----- nvinfo : EIATTR_EXIT_INSTR_OFFSETS
	.align		4
        /*0078*/ 	.byte	0x04, 0x1c
        /*007a*/ 	.short	(.L_21 - .L_20)


	//   ....[0]....
.L_20:
        /*007c*/ 	.word	0x00000070


	//   ....[1]....
        /*0080*/ 	.word	0x00000e50


	//----- nvinfo : EIATTR_CRS_STACK_SIZE
	.align		4
.L_21:
        /*0084*/ 	.byte	0x04, 0x1e
        /*0086*/ 	.short	(.L_23 - .L_22)
.L_22:
        /*0088*/ 	.word	0x00000000


	//----- nvinfo : EIATTR_CBANK_PARAM_SIZE
	.align		4
.L_23:
        /*008c*/ 	.byte	0x03, 0x19
        /*008e*/ 	.short	0x002c


	//----- nvinfo : EIATTR_PARAM_CBANK
	.align		4
        /*0090*/ 	.byte	0x04, 0x0a
        /*0092*/ 	.short	(.L_25 - .L_24)
	.align		4
.L_24:
        /*0094*/ 	.word	index@(.nv.constant0._Z15spmv_csr_kernelPKfPKiS2_S0_Pfi)
        /*0098*/ 	.short	0x0380
        /*009a*/ 	.short	0x002c


	//----- nvinfo : EIATTR_SW_WAR
	.align		4
.L_25:
        /*009c*/ 	.byte	0x04, 0x36
        /*009e*/ 	.short	(.L_27 - .L_26)
.L_26:
        /*00a0*/ 	.word	0x00000008
.L_27:


//--------------------- .nv.callgraph             --------------------------
	.section	.nv.callgraph,"",@"SHT_CUDA_CALLGRAPH"
	.align	4
	.sectionentsize	8
	.align		4
        /*0000*/ 	.word	0x00000000
	.align		4
        /*0004*/ 	.word	0xffffffff
	.align		4
        /*0008*/ 	.word	0x00000000
	.align		4
        /*000c*/ 	.word	0xfffffffe
	.align		4
        /*0010*/ 	.word	0x00000000
	.align		4
        /*0014*/ 	.word	0xfffffffd
	.align		4
        /*0018*/ 	.word	0x00000000
	.align		4
        /*001c*/ 	.word	0xfffffffc


//--------------------- .text._Z15spmv_csr_kernelPKfPKiS2_S0_Pfi --------------------------
	.section	.text._Z15spmv_csr_kernelPKfPKiS2_S0_Pfi,"ax",@progbits
	.align	128
        .global         _Z15spmv_csr_kernelPKfPKiS2_S0_Pfi
        .type           _Z15spmv_csr_kernelPKfPKiS2_S0_Pfi,@function
        .size           _Z15spmv_csr_kernelPKfPKiS2_S0_Pfi,(.L_x_11 - _Z15spmv_csr_kernelPKfPKiS2_S0_Pfi)
        .other          _Z15spmv_csr_kernelPKfPKiS2_S0_Pfi,@"STO_CUDA_ENTRY STV_DEFAULT"
_Z15spmv_csr_kernelPKfPKiS2_S0_Pfi:
.text._Z15spmv_csr_kernelPKfPKiS2_S0_Pfi:
[----:B------:R-:W-:Y:S01]  /*0000*/  LDC R1, c[0x0][0x37c] ;  /* 0x0000df00ff017b82 */ /* 0x000fe20000000800 */
[----:B------:R-:W0:Y:S07]  /*0010*/  S2R R3, SR_TID.X ;  /* 0x0000000000037919 */ /* 0x000e2e0000002100 */
[----:B------:R-:W0:Y:S01]  /*0020*/  S2UR UR4, SR_CTAID.X ;  /* 0x00000000000479c3 */ /* 0x000e220000002500 */
[----:B------:R-:W1:Y:S07]  /*0030*/  LDCU UR5, c[0x0][0x3a8] ;  /* 0x00007500ff0577ac */ /* 0x000e6e0008000800 */
[----:B------:R-:W0:Y:S02]  /*0040*/  LDC R0, c[0x0][0x360] ;  /* 0x0000d800ff007b82 */ /* 0x000e240000000800 */
[----:B0-----:R-:W-:-:S05]  /*0050*/  IMAD R0, R0, UR4, R3 ;  /* 0x0000000400007c24 */ /* 0x001fca000f8e0203 */
[----:B-1----:R-:W-:-:S13]  /*0060*/  ISETP.GE.AND P0, PT, R0, UR5, PT ;  /* 0x0000000500007c0c */ /* 0x002fda000bf06270 */
[----:B------:R-:W-:Y:S05]  /*0070*/  @P0 EXIT ;  /* 0x000000000000094d */ /* 0x000fea0003800000 */
[----:B------:R-:W0:Y:S01]  /*0080*/  LDC.64 R2, c[0x0][0x390] ;  /* 0x0000e400ff027b82 */ /* 0x000e220000000a00 */
[----:B------:R-:W1:Y:S01]  /*0090*/  LDCU.64 UR4, c[0x0][0x358] ;  /* 0x00006b00ff0477ac */ /* 0x000e620008000a00 */
[----:B0-----:R-:W-:-:S05]  /*00a0*/  IMAD.WIDE R2, R0, 0x4, R2 ;  /* 0x0000000400027825 */ /* 0x001fca00078e0202 */
[----:B-1----:R-:W2:Y:S04]  /*00b0*/  LDG.E R4, desc[UR4][R2.64] ;  /* 0x0000000402047981 */ /* 0x002ea8000c1e1900 */
[----:B------:R-:W2:Y:S01]  /*00c0*/  LDG.E R8, desc[UR4][R2.64+0x4] ;  /* 0x0000040402087981 */ /* 0x000ea2000c1e1900 */
[----:B------:R-:W-:Y:S01]  /*00d0*/  BSSY.RECONVERGENT B0, `(.L_x_0) ;  /* 0x00000d4000007945 */ /* 0x000fe20003800200 */
[----:B------:R-:W-:Y:S01]  /*00e0*/  HFMA2 R6, -RZ, RZ, 0, 0 ;  /* 0x00000000ff067431 */ /* 0x000fe200000001ff */
[----:B--2---:R-:W-:-:S13]  /*00f0*/  ISETP.GE.AND P0, PT, R4, R8, PT ;  /* 0x000000080400720c */ /* 0x004fda0003f06270 */
[----:B------:R-:W-:Y:S05]  /*0100*/  @P0 BRA `(.L_x_1) ;  /* 0x0000000c00400947 */ /* 0x000fea0003800000 */
[----:B------:R-:W-:Y:S01]  /*0110*/  MOV R3, R4 ;  /* 0x0000000400037202 */ /* 0x000fe20000000f00 */
[----:B------:R-:W-:Y:S01]  /*0120*/  BSSY.RECONVERGENT B1, `(.L_x_2) ;  /* 0x0000068000017945 */ /* 0x000fe20003800200 */
[----:B------:R-:W-:Y:S02]  /*0130*/  MOV R6, RZ ;  /* 0x000000ff00067202 */ /* 0x000fe40000000f00 */
[CC--:B------:R-:W-:Y:S02]  /*0140*/  IADD3 R4, PT, PT, R8.reuse, -R3.reuse, RZ ;  /* 0x8000000308047210 */ /* 0x0c0fe40007ffe0ff */
[----:B------:R-:W-:Y:S02]  /*0150*/  IADD3 R8, PT, PT, -R8, R3, RZ ;  /* 0x0000000308087210 */ /* 0x000fe40007ffe1ff */
[----:B------:R-:W-:Y:S02]  /*0160*/  LOP3.LUT R5, R4, 0xf, RZ, 0xc0, !PT ;  /* 0x0000000f04057812 */ /* 0x000fe400078ec0ff */
[----:B------:R-:W-:-:S02]  /*0170*/  ISETP.GT.U32.AND P1, PT, R8, -0x10, PT ;  /* 0xfffffff00800780c */ /* 0x000fc40003f24070 */
[----:B------:R-:W-:-:S11]  /*0180*/  ISETP.NE.AND P0, PT, R5, RZ, PT ;  /* 0x000000ff0500720c */ /* 0x000fd60003f05270 */
[----:B------:R-:W-:Y:S05]  /*0190*/  @P1 BRA `(.L_x_3) ;  /* 0x0000000400801947 */ /* 0x000fea0003800000 */
[----:B------:R-:W0:Y:S01]  /*01a0*/  LDC.64 R12, c[0x0][0x380] ;  /* 0x0000e000ff0c7b82 */ /* 0x000e220000000a00 */
[----:B------:R-:W-:Y:S02]  /*01b0*/  LOP3.LUT R2, R4, 0xfffffff0, RZ, 0xc0, !PT ;  /* 0xfffffff004027812 */ /* 0x000fe400078ec0ff */
[----:B------:R-:W-:Y:S02]  /*01c0*/  MOV R6, RZ ;  /* 0x000000ff00067202 */ /* 0x000fe40000000f00 */
[----:B------:R-:W-:-:S03]  /*01d0*/  IADD3 R2, PT, PT, -R2, RZ, RZ ;  /* 0x000000ff02027210 */ /* 0x000fc60007ffe1ff */
[----:B------:R-:W1:Y:S01]  /*01e0*/  LDC.64 R14, c[0x0][0x388] ;  /* 0x0000e200ff0e7b82 */ /* 0x000e620000000a00 */
[----:B0-----:R-:W-:-:S04]  /*01f0*/  IADD3 R12, P1, PT, R12, 0x20, RZ ;  /* 0x000000200c0c7810 */ /* 0x001fc80007f3e0ff */
[----:B------:R-:W-:Y:S02]  /*0200*/  IADD3.X R13, PT, PT, RZ, R13, RZ, P1, !PT ;  /* 0x0000000dff0d7210 */ /* 0x000fe40000ffe4ff */
[----:B-1----:R-:W-:-:S04]  /*0210*/  IADD3 R14, P2, PT, R14, 0x20, RZ ;  /* 0x000000200e0e7810 */ /* 0x002fc80007f5e0ff */
[----:B------:R-:W-:-:S09]  /*0220*/  IADD3.X R15, PT, PT, RZ, R15, RZ, P2, !PT ;  /* 0x0000000fff0f7210 */ /* 0x000fd200017fe4ff */
.L_x_4:
[C---:B------:R-:W-:Y:S01]  /*0230*/  IMAD.WIDE R20, R3.reuse, 0x4, R14 ;  /* 0x0000000403147825 */ /* 0x040fe200078e020e */
[----:B------:R-:W0:Y:S04]  /*0240*/  LDC.64 R16, c[0x0][0x398] ;  /* 0x0000e600ff107b82 */ /* 0x000e280000000a00 */
[----:B------:R-:W0:Y:S04]  /*0250*/  LDG.E R11, desc[UR4][R20.64+-0x20] ;  /* 0xffffe004140b7981 */ /* 0x000e28000c1e1900 */
[----:B------:R-:W2:Y:S04]  /*0260*/  LDG.E R23, desc[UR4][R20.64+-0x1c] ;  /* 0xffffe40414177981 */ /* 0x000ea8000c1e1900 */
[----:B------:R-:W3:Y:S01]  /*0270*/  LDG.E R9, desc[UR4][R20.64+-0x18] ;  /* 0xffffe80414097981 */ /* 0x000ee2000c1e1900 */
[----:B------:R-:W-:-:S03]  /*0280*/  IMAD.WIDE R26, R3, 0x4, R12 ;  /* 0x00000004031a7825 */ /* 0x000fc600078e020c */
[----:B------:R-:W4:Y:S04]  /*0290*/  LDG.E R25, desc[UR4][R20.64+-0x14] ;  /* 0xffffec0414197981 */ /* 0x000f28000c1e1900 */
[----:B------:R-:W5:Y:S04]  /*02a0*/  LDG.E R19, desc[UR4][R26.64+-0x20] ;  /* 0xffffe0041a137981 */ /* 0x000f68000c1e1900 */
[----:B------:R-:W5:Y:S04]  /*02b0*/  LDG.E R18, desc[UR4][R26.64+-0x1c] ;  /* 0xffffe4041a127981 */ /* 0x000f68000c1e1900 */
[----:B------:R-:W5:Y:S01]  /*02c0*/  LDG.E R29, desc[UR4][R20.64+-0x10] ;  /* 0xfffff004141d7981 */ /* 0x000f62000c1e1900 */
[----:B0-----:R-:W-:-:S06]  /*02d0*/  IMAD.WIDE R10, R11, 0x4, R16 ;  /* 0x000000040b0a7825 */ /* 0x001fcc00078e0210 */
[----:B------:R-:W5:Y:S01]  /*02e0*/  LDG.E R10, desc[UR4][R10.64] ;  /* 0x000000040a0a7981 */ /* 0x000f62000c1e1900 */
[----:B--2---:R-:W-:-:S05]  /*02f0*/  IMAD.WIDE R22, R23, 0x4, R16 ;  /* 0x0000000417167825 */ /* 0x004fca00078e0210 */
[----:B------:R-:W2:Y:S01]  /*0300*/  LDG.E R7, desc[UR4][R22.64] ;  /* 0x0000000416077981 */ /* 0x000ea2000c1e1900 */
[----:B---3--:R-:W-:-:S03]  /*0310*/  IMAD.WIDE R8, R9, 0x4, R16 ;  /* 0x0000000409087825 */ /* 0x008fc600078e0210 */
[----:B------:R-:W3:Y:S01]  /*0320*/  LDG.E R11, desc[UR4][R26.64+-0x18] ;  /* 0xffffe8041a0b7981 */ /* 0x000ee2000c1e1900 */
[----:B----4-:R-:W-:-:S03]  /*0330*/  IMAD.WIDE R24, R25, 0x4, R16 ;  /* 0x0000000419187825 */ /* 0x010fc600078e0210 */
[----:B------:R-:W3:Y:S04]  /*0340*/  LDG.E R8, desc[UR4][R8.64] ;  /* 0x0000000408087981 */ /* 0x000ee8000c1e1900 */
[----:B------:R-:W4:Y:S04]  /*0350*/  LDG.E R23, desc[UR4][R20.64+-0xc] ;  /* 0xfffff40414177981 */ /* 0x000f28000c1e1900 */
[----:B------:R-:W4:Y:S01]  /*0360*/  LDG.E R9, desc[UR4][R20.64+-0x8] ;  /* 0xfffff80414097981 */ /* 0x000f22000c1e1900 */
[----:B-----5:R-:W-:-:S03]  /*0370*/  FFMA R28, R19, R10, R6 ;  /* 0x0000000a131c7223 */ /* 0x020fc60000000006 */
[----:B------:R-:W5:Y:S04]  /*0380*/  LDG.E R6, desc[UR4][R24.64] ;  /* 0x0000000418067981 */ /* 0x000f68000c1e1900 */
[----:B------:R-:W5:Y:S01]  /*0390*/  LDG.E R19, desc[UR4][R26.64+-0x14] ;  /* 0xffffec041a137981 */ /* 0x000f62000c1e1900 */
[----:B--2---:R-:W-:Y:S01]  /*03a0*/  FFMA R22, R18, R7, R28 ;  /* 0x0000000712167223 */ /* 0x004fe2000000001c */
[----:B------:R-:W-:Y:S02]  /*03b0*/  IMAD.WIDE R28, R29, 0x4, R16 ;  /* 0x000000041d1c7825 */ /* 0x000fe400078e0210 */
[----:B------:R-:W2:Y:S04]  /*03c0*/  LDG.E R10, desc[UR4][R20.64+-0x4] ;  /* 0xfffffc04140a7981 */ /* 0x000ea8000c1e1900 */
[----:B------:R-:W2:Y:S04]  /*03d0*/  LDG.E R29, desc[UR4][R28.64] ;  /* 0x000000041c1d7981 */ /* 0x000ea8000c1e1900 */
[----:B------:R-:W2:Y:S04]  /*03e0*/  LDG.E R18, desc[UR4][R26.64+-0x10] ;  /* 0xfffff0041a127981 */ /* 0x000ea8000c1e1900 */
[----:B------:R-:W2:Y:S01]  /*03f0*/  LDG.E R7, desc[UR4][R20.64] ;  /* 0x0000000414077981 */ /* 0x000ea2000c1e1900 */
[----:B---3--:R-:W-:Y:S01]  /*0400*/  FFMA R8, R11, R8, R22 ;  /* 0x000000080b087223 */ /* 0x008fe20000000016 */
[----:B----4-:R-:W-:-:S02]  /*0410*/  IMAD.WIDE R22, R23, 0x4, R16 ;  /* 0x0000000417167825 */ /* 0x010fc400078e0210 */
[----:B------:R-:W3:Y:S04]  /*0420*/  LDG.E R11, desc[UR4][R20.64+0x4] ;  /* 0x00000404140b7981 */ /* 0x000ee8000c1e1900 */
[----:B------:R-:W4:Y:S04]  /*0430*/  LDG.E R23, desc[UR4][R22.64] ;  /* 0x0000000416177981 */ /* 0x000f28000c1e1900 */
[----:B------:R-:W4:Y:S04]  /*0440*/  LDG.E R25, desc[UR4][R26.64+-0xc] ;  /* 0xfffff4041a197981 */ /* 0x000f28000c1e1900 */
[----:B------:R-:W4:Y:S04]  /*0450*/  LDG.E R28, desc[UR4][R26.64+-0x8] ;  /* 0xfffff8041a1c7981 */ /* 0x000f28000c1e1900 */
[----:B------:R-:W4:Y:S04]  /*0460*/  LDG.E R22, desc[UR4][R20.64+0x8] ;  /* 0x0000080414167981 */ /* 0x000f28000c1e1900 */
[----:B------:R-:W4:Y:S01]  /*0470*/  LDG.E R24, desc[UR4][R26.64+0x4] ;  /* 0x000004041a187981 */ /* 0x000f22000c1e1900 */
[----:B-----5:R-:W-:Y:S01]  /*0480*/  FFMA R6, R19, R6, R8 ;  /* 0x0000000613067223 */ /* 0x020fe20000000008 */
[----:B------:R-:W-:-:S05]  /*0490*/  IMAD.WIDE R8, R9, 0x4, R16 ;  /* 0x0000000409087825 */ /* 0x000fca00078e0210 */
[----:B------:R0:W5:Y:S01]  /*04a0*/  LDG.E R19, desc[UR4][R8.64] ;  /* 0x0000000408137981 */ /* 0x000162000c1e1900 */
[----:B--2---:R-:W-:-:S03]  /*04b0*/  FFMA R18, R18, R29, R6 ;  /* 0x0000001d12127223 */ /* 0x004fc60000000006 */
[----:B------:R-:W2:Y:S01]  /*04c0*/  LDG.E R29, desc[UR4][R20.64+0x1c] ;  /* 0x00001c04141d7981 */ /* 0x000ea2000c1e1900 */
[----:B0-----:R-:W-:-:S04]  /*04d0*/  IMAD.WIDE R8, R10, 0x4, R16 ;  /* 0x000000040a087825 */ /* 0x001fc800078e0210 */
[--C-:B------:R-:W-:Y:S02]  /*04e0*/  IMAD.WIDE R6, R7, 0x4, R16.reuse ;  /* 0x0000000407067825 */ /* 0x100fe400078e0210 */
[----:B------:R-:W2:Y:S02]  /*04f0*/  LDG.E R8, desc[UR4][R8.64] ;  /* 0x0000000408087981 */ /* 0x000ea4000c1e1900 */
[----:B---3--:R-:W-:Y:S02]  /*0500*/  IMAD.WIDE R10, R11, 0x4, R16 ;  /* 0x000000040b0a7825 */ /* 0x008fe400078e0210 */
[----:B------:R-:W3:Y:S02]  /*0510*/  LDG.E R6, desc[UR4][R6.64] ;  /* 0x0000000406067981 */ /* 0x000ee4000c1e1900 */
[----:B----4-:R-:W-:Y:S02]  /*0520*/  FFMA R23, R25, R23, R18 ;  /* 0x0000001719177223 */ /* 0x010fe40000000012 */
[----:B------:R-:W4:Y:S04]  /*0530*/  LDG.E R10, desc[UR4][R10.64] ;  /* 0x000000040a0a7981 */ /* 0x000f28000c1e1900 */
[----:B------:R-:W2:Y:S04]  /*0540*/  LDG.E R9, desc[UR4][R26.64+-0x4] ;  /* 0xfffffc041a097981 */ /* 0x000ea8000c1e1900 */
[----:B------:R-:W3:Y:S04]  /*0550*/  LDG.E R7, desc[UR4][R26.64] ;  /* 0x000000041a077981 */ /* 0x000ee8000c1e1900 */
[----:B------:R-:W4:Y:S04]  /*0560*/  LDG.E R18, desc[UR4][R20.64+0xc] ;  /* 0x00000c0414127981 */ /* 0x000f28000c1e1900 */
[----:B------:R-:W4:Y:S04]  /*0570*/  LDG.E R25, desc[UR4][R20.64+0x14] ;  /* 0x0000140414197981 */ /* 0x000f28000c1e1900 */
[----:B------:R-:W4:Y:S01]  /*0580*/  LDG.E R11, desc[UR4][R26.64+0x18] ;  /* 0x000018041a0b7981 */ /* 0x000f22000c1e1900 */
[----:B-----5:R-:W-:-:S03]  /*0590*/  FFMA R28, R28, R19, R23 ;  /* 0x000000131c1c7223 */ /* 0x020fc60000000017 */
[----:B------:R-:W5:Y:S04]  /*05a0*/  LDG.E R23, desc[UR4][R20.64+0x10] ;  /* 0x0000100414177981 */ /* 0x000f68000c1e1900 */
[----:B------:R0:W5:Y:S02]  /*05b0*/  LDG.E R19, desc[UR4][R20.64+0x18] ;  /* 0x0000180414137981 */ /* 0x000164000c1e1900 */
[----:B0-----:R-:W-:-:S04]  /*05c0*/  IMAD.WIDE R20, R22, 0x4, R16 ;  /* 0x0000000416147825 */ /* 0x001fc800078e0210 */
[----:B--2---:R-:W-:Y:S02]  /*05d0*/  FFMA R8, R9, R8, R28 ;  /* 0x0000000809087223 */ /* 0x004fe4000000001c */
[----:B------:R-:W2:Y:S02]  /*05e0*/  LDG.E R9, desc[UR4][R26.64+0x10] ;  /* 0x000010041a097981 */ /* 0x000ea4000c1e1900 */
[----:B---3--:R-:W-:Y:S02]  /*05f0*/  FFMA R7, R7, R6, R8 ;  /* 0x0000000607077223 */ /* 0x008fe40000000008 */
[----:B------:R-:W3:Y:S02]  /*0600*/  LDG.E R8, desc[UR4][R26.64+0xc] ;  /* 0x00000c041a087981 */ /* 0x000ee4000c1e1900 */
[----:B----4-:R-:W-:Y:S02]  /*0610*/  FFMA R6, R24, R10, R7 ;  /* 0x0000000a18067223 */ /* 0x010fe40000000007 */
[----:B------:R-:W4:Y:S04]  /*0620*/  LDG.E R7, desc[UR4][R26.64+0x8] ;  /* 0x000008041a077981 */ /* 0x000f28000c1e1900 */
[----:B------:R-:W2:Y:S04]  /*0630*/  LDG.E R10, desc[UR4][R26.64+0x14] ;  /* 0x000014041a0a7981 */ /* 0x000ea8000c1e1900 */
[----:B------:R-:W2:Y:S01]  /*0640*/  LDG.E R26, desc[UR4][R26.64+0x1c] ;  /* 0x00001c041a1a7981 */ /* 0x000ea2000c1e1900 */
[----:B------:R-:W-:-:S06]  /*0650*/  IMAD.WIDE R24, R25, 0x4, R16 ;  /* 0x0000000419187825 */ /* 0x000fcc00078e0210 */
[----:B------:R-:W2:Y:S04]  /*0660*/  LDG.E R25, desc[UR4][R24.64] ;  /* 0x0000000418197981 */ /* 0x000ea8000c1e1900 */
[----:B------:R0:W4:Y:S02]  /*0670*/  LDG.E R27, desc[UR4][R20.64] ;  /* 0x00000004141b7981 */ /* 0x000124000c1e1900 */
[----:B0-----:R-:W-:-:S06]  /*0680*/  IMAD.WIDE R20, R18, 0x4, R16 ;  /* 0x0000000412147825 */ /* 0x001fcc00078e0210 */
[----:B------:R-:W3:Y:S01]  /*0690*/  LDG.E R21, desc[UR4][R20.64] ;  /* 0x0000000414157981 */ /* 0x000ee2000c1e1900 */
[----:B-----5:R-:W-:-:S04]  /*06a0*/  IMAD.WIDE R22, R23, 0x4, R16 ;  /* 0x0000000417167825 */ /* 0x020fc800078e0210 */
[--C-:B------:R-:W-:Y:S02]  /*06b0*/  IMAD.WIDE R18, R19, 0x4, R16.reuse ;  /* 0x0000000413127825 */ /* 0x100fe400078e0210 */
[----:B------:R-:W2:Y:S02]  /*06c0*/  LDG.E R22, desc[UR4][R22.64] ;  /* 0x0000000416167981 */ /* 0x000ea4000c1e1900 */
[----:B------:R-:W-:Y:S02]  /*06d0*/  IMAD.WIDE R16, R29, 0x4, R16 ;  /* 0x000000041d107825 */ /* 0x000fe400078e0210 */
[----:B------:R-:W5:Y:S04]  /*06e0*/  LDG.E R18, desc[UR4][R18.64] ;  /* 0x0000000412127981 */ /* 0x000f68000c1e1900 */
[----:B------:R-:W5:Y:S01]  /*06f0*/  LDG.E R16, desc[UR4][R16.64] ;  /* 0x0000000410107981 */ /* 0x000f62000c1e1900 */
[----:B------:R-:W-:-:S04]  /*0700*/  IADD3 R2, PT, PT, R2, 0x10, RZ ;  /* 0x0000001002027810 */ /* 0x000fc80007ffe0ff */
[----:B------:R-:W-:Y:S02]  /*0710*/  ISETP.NE.AND P1, PT, R2, RZ, PT ;  /* 0x000000ff0200720c */ /* 0x000fe40003f25270 */
[----:B------:R-:W-:Y:S01]  /*0720*/  IADD3 R3, PT, PT, R3, 0x10, RZ ;  /* 0x0000001003037810 */ /* 0x000fe20007ffe0ff */
[----:B----4-:R-:W-:-:S04]  /*0730*/  FFMA R7, R7, R27, R6 ;  /* 0x0000001b07077223 */ /* 0x010fc80000000006 */
[----:B---3--:R-:W-:-:S04]  /*0740*/  FFMA R8, R8, R21, R7 ;  /* 0x0000001508087223 */ /* 0x008fc80000000007 */
[----:B--2---:R-:W-:-:S04]  /*0750*/  FFMA R9, R9, R22, R8 ;  /* 0x0000001609097223 */ /* 0x004fc80000000008 */
[----:B------:R-:W-:-:S04]  /*0760*/  FFMA R10, R10, R25, R9 ;  /* 0x000000190a0a7223 */ /* 0x000fc80000000009 */
[----:B-----5:R-:W-:-:S04]  /*0770*/  FFMA R11, R11, R18, R10 ;  /* 0x000000120b0b7223 */ /* 0x020fc8000000000a */
[----:B------:R-:W-:Y:S01]  /*0780*/  FFMA R6, R26, R16, R11 ;  /* 0x000000101a067223 */ /* 0x000fe2000000000b */
[----:B------:R-:W-:Y:S06]  /*0790*/  @P1 BRA `(.L_x_4) ;  /* 0xfffffff800a41947 */ /* 0x000fec000383ffff */
.L_x_3:
[----:B------:R-:W-:Y:S05]  /*07a0*/  BSYNC.RECONVERGENT B1 ;  /* 0x0000000000017941 */ /* 0x000fea0003800200 */
.L_x_2:
[----:B------:R-:W-:Y:S05]  /*07b0*/  @!P0 BRA `(.L_x_1) ;  /* 0x0000000400948947 */ /* 0x000fea0003800000 */
[----:B------:R-:W-:Y:S01]  /*07c0*/  ISETP.GE.U32.AND P0, PT, R5, 0x8, PT ;  /* 0x000000080500780c */ /* 0x000fe20003f06070 */
[----:B------:R-:W-:Y:S01]  /*07d0*/  BSSY.RECONVERGENT B1, `(.L_x_5) ;  /* 0x0000032000017945 */ /* 0x000fe20003800200 */
[----:B------:R-:W-:-:S04]  /*07e0*/  LOP3.LUT R24, R4, 0x7, RZ, 0xc0, !PT ;  /* 0x0000000704187812 */ /* 0x000fc800078ec0ff */
[----:B------:R-:W-:-:S07]  /*07f0*/  ISETP.NE.AND P1, PT, R24, RZ, PT ;  /* 0x000000ff1800720c */ /* 0x000fce0003f25270 */
[----:B------:R-:W-:Y:S06]  /*0800*/  @!P0 BRA `(.L_x_6) ;  /* 0x0000000000b88947 */ /* 0x000fec0003800000 */
[----:B------:R-:W0:Y:S08]  /*0810*/  LDC.64 R20, c[0x0][0x388] ;  /* 0x0000e200ff147b82 */ /* 0x000e300000000a00 */
[----:B------:R-:W1:Y:S08]  /*0820*/  LDC.64 R10, c[0x0][0x398] ;  /* 0x0000e600ff0a7b82 */ /* 0x000e700000000a00 */
[----:B------:R-:W2:Y:S01]  /*0830*/  LDC.64 R8, c[0x0][0x380] ;  /* 0x0000e000ff087b82 */ /* 0x000ea20000000a00 */
[----:B0-----:R-:W-:-:S05]  /*0840*/  IMAD.WIDE R20, R3, 0x4, R20 ;  /* 0x0000000403147825 */ /* 0x001fca00078e0214 */
[----:B------:R-:W1:Y:S04]  /*0850*/  LDG.E R29, desc[UR4][R20.64] ;  /* 0x00000004141d7981 */ /* 0x000e68000c1e1900 */
[----:B------:R-:W3:Y:S04]  /*0860*/  LDG.E R27, desc[UR4][R20.64+0x4] ;  /* 0x00000404141b7981 */ /* 0x000ee8000c1e1900 */
[----:B------:R-:W4:Y:S04]  /*0870*/  LDG.E R25, desc[UR4][R20.64+0x8] ;  /* 0x0000080414197981 */ /* 0x000f28000c1e1900 */
[----:B------:R-:W5:Y:S04]  /*0880*/  LDG.E R13, desc[UR4][R20.64+0xc] ;  /* 0x00000c04140d7981 */ /* 0x000f68000c1e1900 */
[----:B------:R-:W5:Y:S04]  /*0890*/  LDG.E R15, desc[UR4][R20.64+0x10] ;  /* 0x00001004140f7981 */ /* 0x000f68000c1e1900 */
[----:B------:R-:W5:Y:S04]  /*08a0*/  LDG.E R17, desc[UR4][R20.64+0x14] ;  /* 0x0000140414117981 */ /* 0x000f68000c1e1900 */
[----:B------:R-:W5:Y:S04]  /*08b0*/  LDG.E R19, desc[UR4][R20.64+0x18] ;  /* 0x0000180414137981 */ /* 0x000f68000c1e1900 */
[----:B------:R4:W5:Y:S01]  /*08c0*/  LDG.E R23, desc[UR4][R20.64+0x1c] ;  /* 0x00001c0414177981 */ /* 0x000962000c1e1900 */
[----:B--2---:R-:W-:-:S05]  /*08d0*/  IMAD.WIDE R8, R3, 0x4, R8 ;  /* 0x0000000403087825 */ /* 0x004fca00078e0208 */
[----:B------:R-:W2:Y:S04]  /*08e0*/  LDG.E R7, desc[UR4][R8.64] ;  /* 0x0000000408077981 */ /* 0x000ea8000c1e1900 */
[----:B------:R-:W2:Y:S01]  /*08f0*/  LDG.E R22, desc[UR4][R8.64+0x8] ;  /* 0x0000080408167981 */ /* 0x000ea2000c1e1900 */
[----:B-1----:R-:W-:-:S04]  /*0900*/  IMAD.WIDE R28, R29, 0x4, R10 ;  /* 0x000000041d1c7825 */ /* 0x002fc800078e020a */
[--C-:B---3--:R-:W-:Y:S01]  /*0910*/  IMAD.WIDE R26, R27, 0x4, R10.reuse ;  /* 0x000000041b1a7825 */ /* 0x108fe200078e020a */
[----:B------:R-:W2:Y:S03]  /*0920*/  LDG.E R5, desc[UR4][R28.64] ;  /* 0x000000041c057981 */ /* 0x000ea6000c1e1900 */
[--C-:B----4-:R-:W-:Y:S01]  /*0930*/  IMAD.WIDE R20, R25, 0x4, R10.reuse ;  /* 0x0000000419147825 */ /* 0x110fe200078e020a */
[----:B------:R-:W3:Y:S04]  /*0940*/  LDG.E R2, desc[UR4][R26.64] ;  /* 0x000000041a027981 */ /* 0x000ee8000c1e1900 */
[----:B------:R-:W3:Y:S01]  /*0950*/  LDG.E R25, desc[UR4][R8.64+0x4] ;  /* 0x0000040408197981 */ /* 0x000ee2000c1e1900 */
[----:B-----5:R-:W-:-:S03]  /*0960*/  IMAD.WIDE R12, R13, 0x4, R10 ;  /* 0x000000040d0c7825 */ /* 0x020fc600078e020a */
[----:B------:R-:W4:Y:S01]  /*0970*/  LDG.E R21, desc[UR4][R20.64] ;  /* 0x0000000414157981 */ /* 0x000f22000c1e1900 */
[----:B------:R-:W-:-:S03]  /*0980*/  IMAD.WIDE R14, R15, 0x4, R10 ;  /* 0x000000040f0e7825 */ /* 0x000fc600078e020a */
[----:B------:R-:W5:Y:S01]  /*0990*/  LDG.E R13, desc[UR4][R12.64] ;  /* 0x000000040c0d7981 */ /* 0x000f62000c1e1900 */
[----:B------:R-:W-:-:S03]  /*09a0*/  IMAD.WIDE R16, R17, 0x4, R10 ;  /* 0x0000000411107825 */ /* 0x000fc600078e020a */
[----:B------:R-:W5:Y:S01]  /*09b0*/  LDG.E R28, desc[UR4][R8.64+0xc] ;  /* 0x00000c04081c7981 */ /* 0x000f62000c1e1900 */
[----:B------:R-:W-:-:S03]  /*09c0*/  IMAD.WIDE R18, R19, 0x4, R10 ;  /* 0x0000000413127825 */ /* 0x000fc600078e020a */
[----:B------:R-:W5:Y:S04]  /*09d0*/  LDG.E R14, desc[UR4][R14.64] ;  /* 0x000000040e0e7981 */ /* 0x000f68000c1e1900 */
[----:B------:R-:W5:Y:S01]  /*09e0*/  LDG.E R29, desc[UR4][R8.64+0x10] ;  /* 0x00001004081d7981 */ /* 0x000f62000c1e1900 */
[----:B------:R-:W-:-:S03]  /*09f0*/  IMAD.WIDE R10, R23, 0x4, R10 ;  /* 0x00000004170a7825 */ /* 0x000fc600078e020a */
[----:B------:R-:W5:Y:S04]  /*0a00*/  LDG.E R17, desc[UR4][R16.64] ;  /* 0x0000000410117981 */ /* 0x000f68000c1e1900 */
[----:B------:R-:W5:Y:S04]  /*0a10*/  LDG.E R26, desc[UR4][R8.64+0x14] ;  /* 0x00001404081a7981 */ /* 0x000f68000c1e1900 */
[----:B------:R-:W5:Y:S04]  /*0a20*/  LDG.E R18, desc[UR4][R18.64] ;  /* 0x0000000412127981 */ /* 0x000f68000c1e1900 */
[----:B------:R-:W5:Y:S04]  /*0a30*/  LDG.E R23, desc[UR4][R8.64+0x18] ;  /* 0x0000180408177981 */ /* 0x000f68000c1e1900 */
[----:B------:R-:W5:Y:S04]  /*0a40*/  LDG.E R12, desc[UR4][R8.64+0x1c] ;  /* 0x00001c04080c7981 */ /* 0x000f68000c1e1900 */
[----:B------:R-:W5:Y:S01]  /*0a50*/  LDG.E R10, desc[UR4][R10.64] ;  /* 0x000000040a0a7981 */ /* 0x000f62000c1e1900 */
[----:B------:R-:W-:Y:S01]  /*0a60*/  IADD3 R3, PT, PT, R3, 0x8, RZ ;  /* 0x0000000803037810 */ /* 0x000fe20007ffe0ff */
[----:B--2---:R-:W-:-:S04]  /*0a70*/  FFMA R6, R7, R5, R6 ;  /* 0x0000000507067223 */ /* 0x004fc80000000006 */
[----:B---3--:R-:W-:-:S04]  /*0a80*/  FFMA R25, R25, R2, R6 ;  /* 0x0000000219197223 */ /* 0x008fc80000000006 */
[----:B----4-:R-:W-:-:S04]  /*0a90*/  FFMA R21, R22, R21, R25 ;  /* 0x0000001516157223 */ /* 0x010fc80000000019 */
[----:B-----5:R-:W-:-:S04]  /*0aa0*/  FFMA R28, R28, R13, R21 ;  /* 0x0000000d1c1c7223 */ /* 0x020fc80000000015 */
[----:B------:R-:W-:-:S04]  /*0ab0*/  FFMA R29, R29, R14, R28 ;  /* 0x0000000e1d1d7223 */ /* 0x000fc8000000001c */
[----:B------:R-:W-:-:S04]  /*0ac0*/  FFMA R26, R26, R17, R29 ;  /* 0x000000111a1a7223 */ /* 0x000fc8000000001d */
[----:B------:R-:W-:-:S04]  /*0ad0*/  FFMA R23, R23, R18, R26 ;  /* 0x0000001217177223 */ /* 0x000fc8000000001a */
[----:B------:R-:W-:-:S07]  /*0ae0*/  FFMA R6, R12, R10, R23 ;  /* 0x0000000a0c067223 */ /* 0x000fce0000000017 */
.L_x_6:
[----:B------:R-:W-:Y:S05]  /*0af0*/  BSYNC.RECONVERGENT B1 ;  /* 0x0000000000017941 */ /* 0x000fea0003800200 */
.L_x_5:
[----:B------:R-:W-:Y:S05]  /*0b00*/  @!P1 BRA `(.L_x_1) ;  /* 0x0000000000c09947 */ /* 0x000fea0003800000 */
[----:B------:R-:W-:Y:S01]  /*0b10*/  ISETP.GE.U32.AND P0, PT, R24, 0x4, PT ;  /* 0x000000041800780c */ /* 0x000fe20003f06070 */
[----:B------:R-:W-:Y:S01]  /*0b20*/  BSSY.RECONVERGENT B1, `(.L_x_7) ;  /* 0x000001e000017945 */ /* 0x000fe20003800200 */
[----:B------:R-:W-:-:S04]  /*0b30*/  LOP3.LUT R4, R4, 0x3, RZ, 0xc0, !PT ;  /* 0x0000000304047812 */ /* 0x000fc800078ec0ff */
[----:B------:R-:W-:-:S07]  /*0b40*/  ISETP.NE.AND P1, PT, R4, RZ, PT ;  /* 0x000000ff0400720c */ /* 0x000fce0003f25270 */
[----:B------:R-:W-:Y:S06]  /*0b50*/  @!P0 BRA `(.L_x_8) ;  /* 0x0000000000688947 */ /* 0x000fec0003800000 */
[----:B------:R-:W0:Y:S08]  /*0b60*/  LDC.64 R8, c[0x0][0x388] ;  /* 0x0000e200ff087b82 */ /* 0x000e300000000a00 */
[----:B------:R-:W1:Y:S01]  /*0b70*/  LDC.64 R10, c[0x0][0x380] ;  /* 0x0000e000ff0a7b82 */ /* 0x000e620000000a00 */
[----:B0-----:R-:W-:-:S07]  /*0b80*/  IMAD.WIDE R12, R3, 0x4, R8 ;  /* 0x00000004030c7825 */ /* 0x001fce00078e0208 */
[----:B------:R-:W0:Y:S01]  /*0b90*/  LDC.64 R8, c[0x0][0x398] ;  /* 0x0000e600ff087b82 */ /* 0x000e220000000a00 */
[----:B------:R-:W0:Y:S04]  /*0ba0*/  LDG.E R15, desc[UR4][R12.64] ;  /* 0x000000040c0f7981 */ /* 0x000e28000c1e1900 */
[----:B------:R-:W2:Y:S04]  /*0bb0*/  LDG.E R17, desc[UR4][R12.64+0x4] ;  /* 0x000004040c117981 */ /* 0x000ea8000c1e1900 */
[----:B------:R-:W3:Y:S04]  /*0bc0*/  LDG.E R19, desc[UR4][R12.64+0x8] ;  /* 0x000008040c137981 */ /* 0x000ee8000c1e1900 */
[----:B------:R-:W4:Y:S01]  /*0bd0*/  LDG.E R7, desc[UR4][R12.64+0xc] ;  /* 0x00000c040c077981 */ /* 0x000f22000c1e1900 */
[----:B-1----:R-:W-:-:S05]  /*0be0*/  IMAD.WIDE R10, R3, 0x4, R10 ;  /* 0x00000004030a7825 */ /* 0x002fca00078e020a */
[----:B------:R-:W5:Y:S04]  /*0bf0*/  LDG.E R5, desc[UR4][R10.64] ;  /* 0x000000040a057981 */ /* 0x000f68000c1e1900 */
[----:B------:R-:W5:Y:S04]  /*0c00*/  LDG.E R2, desc[UR4][R10.64+0x4] ;  /* 0x000004040a027981 */ /* 0x000f68000c1e1900 */
[----:B------:R-:W5:Y:S01]  /*0c10*/  LDG.E R13, desc[UR4][R10.64+0xc] ;  /* 0x00000c040a0d7981 */ /* 0x000f62000c1e1900 */
[----:B0-----:R-:W-:-:S04]  /*0c20*/  IMAD.WIDE R14, R15, 0x4, R8 ;  /* 0x000000040f0e7825 */ /* 0x001fc800078e0208 */
[--C-:B--2---:R-:W-:Y:S02]  /*0c30*/  IMAD.WIDE R16, R17, 0x4, R8.reuse ;  /* 0x0000000411107825 */ /* 0x104fe400078e0208 */
[----:B------:R-:W5:Y:S02]  /*0c40*/  LDG.E R14, desc[UR4][R14.64] ;  /* 0x000000040e0e7981 */ /* 0x000f64000c1e1900 */
[--C-:B---3--:R-:W-:Y:S02]  /*0c50*/  IMAD.WIDE R18, R19, 0x4, R8.reuse ;  /* 0x0000000413127825 */ /* 0x108fe400078e0208 */
[----:B------:R-:W2:Y:S02]  /*0c60*/  LDG.E R16, desc[UR4][R16.64] ;  /* 0x0000000410107981 */ /* 0x000ea4000c1e1900 */
[----:B----4-:R-:W-:Y:S02]  /*0c70*/  IMAD.WIDE R8, R7, 0x4, R8 ;  /* 0x0000000407087825 */ /* 0x010fe400078e0208 */
[----:B------:R-:W3:Y:S04]  /*0c80*/  LDG.E R18, desc[UR4][R18.64] ;  /* 0x0000000412127981 */ /* 0x000ee8000c1e1900 */
[----:B------:R-:W3:Y:S04]  /*0c90*/  LDG.E R7, desc[UR4][R10.64+0x8] ;  /* 0x000008040a077981 */ /* 0x000ee8000c1e1900 */
[----:B------:R-:W4:Y:S01]  /*0ca0*/  LDG.E R8, desc[UR4][R8.64] ;  /* 0x0000000408087981 */ /* 0x000f22000c1e1900 */
[----:B------:R-:W-:Y:S01]  /*0cb0*/  IADD3 R3, PT, PT, R3, 0x4, RZ ;  /* 0x0000000403037810 */ /* 0x000fe20007ffe0ff */
[----:B-----5:R-:W-:-:S04]  /*0cc0*/  FFMA R5, R5, R14, R6 ;  /* 0x0000000e05057223 */ /* 0x020fc80000000006 */
[----:B--2---:R-:W-:-:S04]  /*0cd0*/  FFMA R2, R2, R16, R5 ;  /* 0x0000001002027223 */ /* 0x004fc80000000005 */
[----:B---3--:R-:W-:-:S04]  /*0ce0*/  FFMA R2, R7, R18, R2 ;  /* 0x0000001207027223 */ /* 0x008fc80000000002 */
[----:B----4-:R-:W-:-:S07]  /*0cf0*/  FFMA R6, R13, R8, R2 ;  /* 0x000000080d067223 */ /* 0x010fce0000000002 */
.L_x_8:
[----:B------:R-:W-:Y:S05]  /*0d00*/  BSYNC.RECONVERGENT B1 ;  /* 0x0000000000017941 */ /* 0x000fea0003800200 */
.L_x_7:
[----:B------:R-:W-:Y:S05]  /*0d10*/  @!P1 BRA `(.L_x_1) ;  /* 0x00000000003c9947 */ /* 0x000fea0003800000 */
[----:B------:R-:W0:Y:S01]  /*0d20*/  LDC.64 R16, c[0x0][0x398] ;  /* 0x0000e600ff107b82 */ /* 0x000e220000000a00 */
[----:B------:R-:W-:-:S07]  /*0d30*/  IADD3 R2, PT, PT, -R4, RZ, RZ ;  /* 0x000000ff04027210 */ /* 0x000fce0007ffe1ff */
[----:B------:R-:W1:Y:S08]  /*0d40*/  LDC.64 R14, c[0x0][0x380] ;  /* 0x0000e000ff0e7b82 */ /* 0x000e700000000a00 */
[----:B------:R-:W2:Y:S02]  /*0d50*/  LDC.64 R12, c[0x0][0x388] ;  /* 0x0000e200ff0c7b82 */ /* 0x000ea40000000a00 */
.L_x_9:
[----:B--2---:R-:W-:-:S06]  /*0d60*/  IMAD.WIDE R4, R3, 0x4, R12 ;  /* 0x0000000403047825 */ /* 0x004fcc00078e020c */
[----:B------:R-:W0:Y:S01]  /*0d70*/  LDG.E R5, desc[UR4][R4.64] ;  /* 0x0000000404057981 */ /* 0x000e22000c1e1900 */
[----:B-1----:R-:W-:-:S06]  /*0d80*/  IMAD.WIDE R8, R3, 0x4, R14 ;  /* 0x0000000403087825 */ /* 0x002fcc00078e020e */
[----:B------:R-:W2:Y:S01]  /*0d90*/  LDG.E R9, desc[UR4][R8.64] ;  /* 0x0000000408097981 */ /* 0x000ea2000c1e1900 */
[----:B------:R-:W-:Y:S01]  /*0da0*/  IADD3 R2, PT, PT, R2, 0x1, RZ ;  /* 0x0000000102027810 */ /* 0x000fe20007ffe0ff */
[----:B0-----:R-:W-:-:S06]  /*0db0*/  IMAD.WIDE R10, R5, 0x4, R16 ;  /* 0x00000004050a7825 */ /* 0x001fcc00078e0210 */
[----:B------:R-:W2:Y:S01]  /*0dc0*/  LDG.E R10, desc[UR4][R10.64] ;  /* 0x000000040a0a7981 */ /* 0x000ea2000c1e1900 */
[----:B------:R-:W-:Y:S02]  /*0dd0*/  ISETP.NE.AND P0, PT, R2, RZ, PT ;  /* 0x000000ff0200720c */ /* 0x000fe40003f05270 */
[----:B------:R-:W-:Y:S01]  /*0de0*/  IADD3 R3, PT, PT, R3, 0x1, RZ ;  /* 0x0000000103037810 */ /* 0x000fe20007ffe0ff */
[----:B--2---:R-:W-:-:S10]  /*0df0*/  FFMA R6, R9, R10, R6 ;  /* 0x0000000a09067223 */ /* 0x004fd40000000006 */
[----:B------:R-:W-:Y:S05]  /*0e00*/  @P0 BRA `(.L_x_9) ;  /* 0xfffffffc00d40947 */ /* 0x000fea000383ffff */
.L_x_1:
[----:B------:R-:W-:Y:S05]  /*0e10*/  BSYNC.RECONVERGENT B0 ;  /* 0x0000000000007941 */ /* 0x000fea0003800200 */
.L_x_0:
[----:B------:R-:W0:Y:S02]  /*0e20*/  LDC.64 R2, c[0x0][0x3a0] ;  /* 0x0000e800ff027b82 */ /* 0x000e240000000a00 */
[----:B0-----:R-:W-:-:S05]  /*0e30*/  IMAD.WIDE R2, R0, 0x4, R2 ;  /* 0x0000000400027825 */ /* 0x001fca00078e0202 */
[----:B------:R-:W-:Y:S01]  /*0e40*/  STG.E desc[UR4][R2.64], R6 ;  /* 0x0000000602007986 */ /* 0x000fe2000c101904 */
[----:B------:R-:W-:Y:S05]  /*0e50*/  EXIT ;  /* 0x000000000000794d */ /* 0x000fea0003800000 */
.L_x_10:
[----:B------:R-:W-:-:S00]  /*0e60*/  BRA `(.L_x_10) ;  /* 0xfffffffc00fc7947 */ /* 0x000fc0000383ffff */
[----:B------:R-:W-:-:S00]  /*0e70*/  NOP ;  /* 0x0000000000007918 */ /* 0x000fc00000000000 */
        /* <DEDUP_REMOVED lines=8> */
.L_x_11:


//--------------------- .nv.shared.reserved.0     --------------------------
	.section	.nv.shared.reserved.0,"aw",@nobits
	.weak		__nv_reservedSMEM_offset_0_alias
	.size		__nv_reservedSMEM_offset_0_alias, 0, 64
	.other		__nv_reservedSMEM_offset_0_alias,@"STO_CUDA_RESERVED_SHARED STV_DEFAULT"
__nv_reservedSMEM_offset_0_alias:
	.zero		0
	.zero		64


//--------------------- .nv.constant0._Z15spmv_csr_kernelPKfPKiS2_S0_Pfi --------------------------
	.section	.nv.constant0._Z15spmv_csr_kernelPKfPKiS2_S0_Pfi,"a",@progbits
	.sectionflags	@""
	.align	4
.nv.constant0._Z15spmv_csr_kernelPKfPKiS2_S0_Pfi:
	.zero		940


//--------------------- SYMBOLS --------------------------

	.type		.nv.reservedSmem.offset0,@object
	.size		.nv.reservedSmem.offset0,0x4
